//
// Generated by NVIDIA NVVM Compiler
//
// Compiler Build ID: CL-36424714
// Cuda compilation tools, release 13.0, V13.0.88
// Based on NVVM 20.0.0
//

.version 9.0
.target sm_100
.address_size 64

	// .globl	_Z19copyDataNonCoalescePfS_i

.visible .entry _Z19copyDataNonCoalescePfS_i(
	.param .u64 .ptr .align 1 _Z19copyDataNonCoalescePfS_i_param_0,
	.param .u64 .ptr .align 1 _Z19copyDataNonCoalescePfS_i_param_1,
	.param .u32 _Z19copyDataNonCoalescePfS_i_param_2
)
{
	.reg .pred 	%p<2>;
	.reg .b32 	%r<8>;
	.reg .b32 	%f<2>;
	.reg .b64 	%rd<9>;

	ld.param.u64 	%rd1, [_Z19copyDataNonCoalescePfS_i_param_0];
	ld.param.u64 	%rd2, [_Z19copyDataNonCoalescePfS_i_param_1];
	ld.param.u32 	%r2, [_Z19copyDataNonCoalescePfS_i_param_2];
	mov.u32 	%r3, %ntid.x;
	mov.u32 	%r4, %ctaid.x;
	mov.u32 	%r5, %tid.x;
	mad.lo.s32 	%r1, %r3, %r4, %r5;
	setp.ge.s32 	%p1, %r1, %r2;
	@%p1 bra 	$L__BB0_2;
	cvta.to.global.u64 	%rd3, %rd1;
	cvta.to.global.u64 	%rd4, %rd2;
	shl.b32 	%r6, %r1, 1;
	rem.s32 	%r7, %r6, %r2;
	mul.wide.s32 	%rd5, %r7, 4;
	add.s64 	%rd6, %rd3, %rd5;
	ld.global.f32 	%f1, [%rd6];
	mul.wide.s32 	%rd7, %r1, 4;
	add.s64 	%rd8, %rd4, %rd7;
	st.global.f32 	[%rd8], %f1;
$L__BB0_2:
	ret;

}
	// .globl	_Z16copyDataCoalescePfS_i
.visible .entry _Z16copyDataCoalescePfS_i(
	.param .u64 .ptr .align 1 _Z16copyDataCoalescePfS_i_param_0,
	.param .u64 .ptr .align 1 _Z16copyDataCoalescePfS_i_param_1,
	.param .u32 _Z16copyDataCoalescePfS_i_param_2
)
{
	.reg .pred 	%p<2>;
	.reg .b32 	%r<6>;
	.reg .b32 	%f<2>;
	.reg .b64 	%rd<8>;

	ld.param.u64 	%rd1, [_Z16copyDataCoalescePfS_i_param_0];
	ld.param.u64 	%rd2, [_Z16copyDataCoalescePfS_i_param_1];
	ld.param.u32 	%r2, [_Z16copyDataCoalescePfS_i_param_2];
	mov.u32 	%r3, %ntid.x;
	mov.u32 	%r4, %ctaid.x;
	mov.u32 	%r5, %tid.x;
	mad.lo.s32 	%r1, %r3, %r4, %r5;
	setp.ge.s32 	%p1, %r1, %r2;
	@%p1 bra 	$L__BB1_2;
	cvta.to.global.u64 	%rd3, %rd1;
	cvta.to.global.u64 	%rd4, %rd2;
	mul.wide.s32 	%rd5, %r1, 4;
	add.s64 	%rd6, %rd3, %rd5;
	ld.global.f32 	%f1, [%rd6];
	add.s64 	%rd7, %rd4, %rd5;
	st.global.f32 	[%rd7], %f1;
$L__BB1_2:
	ret;

}


// ===== COMPILED SASS (sm_100) =====

	.target	sm_100

	.elftype	@"ET_EXEC"


//--------------------- .note.nv.tkinfo           --------------------------
	.section	.note.nv.tkinfo,"",@"SHT_NOTE"
	.sectionflags	@"SHF_NOTE_NV_TKINFO"
	.tkinfo
        /*0018*/ 	.word	0x00000002
        /*0030*/ 	.string	""
        /*0030*/ 	.string	"ptxas"
        /*0030*/ 	.string	"Cuda compilation tools, release 13.0, V13.0.88"
        /*0030*/ 	.string	"Build cuda_13.0.r13.0/compiler.36424714_0"
        /*0030*/ 	.string	"-arch sm_100 -m 64 "



//--------------------- .note.nv.cuinfo           --------------------------
	.section	.note.nv.cuinfo,"",@"SHT_NOTE"
	.sectionflags	@"SHF_NOTE_NV_CUINFO"
        /*0018*/ 	.short	0x0002
        /*001a*/ 	.short	0x0064
        /*001c*/ 	.short	0x0082
	.zero		2


//--------------------- .nv.info                  --------------------------
	.section	.nv.info,"",@"SHT_CUDA_INFO"
	.align	4


	//----- nvinfo : EIATTR_REGCOUNT
	.align		4
        /*0000*/ 	.byte	0x04, 0x2f
        /*0002*/ 	.short	(.L_1 - .L_0)
	.align		4
.L_0:
        /*0004*/ 	.word	index@(_Z19copyDataNonCoalescePfS_i)
        /*0008*/ 	.word	0x0000000c


	//----- nvinfo : EIATTR_FRAME_SIZE
	.align		4
.L_1:
        /*000c*/ 	.byte	0x04, 0x11
        /*000e*/ 	.short	(.L_3 - .L_2)
	.align		4
.L_2:
        /*0010*/ 	.word	index@(_Z19copyDataNonCoalescePfS_i)
        /*0014*/ 	.word	0x00000000


	//----- nvinfo : EIATTR_REGCOUNT
	.align		4
.L_3:
        /*0018*/ 	.byte	0x04, 0x2f
        /*001a*/ 	.short	(.L_5 - .L_4)
	.align		4
.L_4:
        /*001c*/ 	.word	index@(_Z16copyDataCoalescePfS_i)
        /*0020*/ 	.word	0x0000000a


	//----- nvinfo : EIATTR_FRAME_SIZE
	.align		4
.L_5:
        /*0024*/ 	.byte	0x04, 0x11
        /*0026*/ 	.short	(.L_7 - .L_6)
	.align		4
.L_6:
        /*0028*/ 	.word	index@(_Z16copyDataCoalescePfS_i)
        /*002c*/ 	.word	0x00000000


	//----- nvinfo : EIATTR_MIN_STACK_SIZE
	.align		4
.L_7:
        /*0030*/ 	.byte	0x04, 0x12
        /*0032*/ 	.short	(.L_9 - .L_8)
	.align		4
.L_8:
        /*0034*/ 	.word	index@(_Z16copyDataCoalescePfS_i)
        /*0038*/ 	.word	0x00000000


	//----- nvinfo : EIATTR_MIN_STACK_SIZE
	.align		4
.L_9:
        /*003c*/ 	.byte	0x04, 0x12
        /*003e*/ 	.short	(.L_11 - .L_10)
	.align		4
.L_10:
        /*0040*/ 	.word	index@(_Z19copyDataNonCoalescePfS_i)
        /*0044*/ 	.word	0x00000000
.L_11:


//--------------------- .nv.compat                --------------------------
	.section	.nv.compat,"",@"SHT_CUDA_COMPAT_INFO"
	.align	4
        /*0000*/ 	.byte	0x02, 0x09, 0x00, 0x00, 0x02, 0x02, 0x01, 0x00, 0x02, 0x05, 0x05, 0x00, 0x03, 0x07, 0x01, 0x01
        /*0010*/ 	.byte	0x02, 0x03, 0x00, 0x00, 0x02, 0x06, 0x01, 0x00, 0x04, 0x0b, 0x08, 0x00, 0x09, 0x00, 0x00, 0x00
        /*0020*/ 	.byte	0x00, 0x00, 0x00, 0x00


//--------------------- .nv.info._Z16copyDataCoalescePfS_i --------------------------
	.section	.nv.info._Z16copyDataCoalescePfS_i,"",@"SHT_CUDA_INFO"
	.sectionflags	@""
	.align	4


	//----- nvinfo : EIATTR_CUDA_API_VERSION
	.align		4
        /*0000*/ 	.byte	0x04, 0x37
        /*0002*/ 	.short	(.L_13 - .L_12)
.L_12:
        /*0004*/ 	.word	0x00000082


	//----- nvinfo : EIATTR_KPARAM_INFO
	.align		4
.L_13:
        /*0008*/ 	.byte	0x04, 0x17
        /*000a*/ 	.short	(.L_15 - .L_14)
.L_14:
        /*000c*/ 	.word	0x00000000
        /*0010*/ 	.short	0x0002
        /*0012*/ 	.short	0x0010
        /*0014*/ 	.byte	0x00, 0xf0, 0x11, 0x00


	//----- nvinfo : EIATTR_KPARAM_INFO
	.align		4
.L_15:
        /*0018*/ 	.byte	0x04, 0x17
        /*001a*/ 	.short	(.L_17 - .L_16)
.L_16:
        /*001c*/ 	.word	0x00000000
        /*0020*/ 	.short	0x0001
        /*0022*/ 	.short	0x0008
        /*0024*/ 	.byte	0x00, 0xf5, 0x21, 0x00


	//----- nvinfo : EIATTR_KPARAM_INFO
	.align		4
.L_17:
        /*0028*/ 	.byte	0x04, 0x17
        /*002a*/ 	.short	(.L_19 - .L_18)
.L_18:
        /*002c*/ 	.word	0x00000000
        /*0030*/ 	.short	0x0000
        /*0032*/ 	.short	0x0000
        /*0034*/ 	.byte	0x00, 0xf5, 0x21, 0x00


	//----- nvinfo : EIATTR_SPARSE_MMA_MASK
	.align		4
.L_19:
        /*0038*/ 	.byte	0x03, 0x50
        /*003a*/ 	.short	0x0000


	//----- nvinfo : EIATTR_MAXREG_COUNT
	.align		4
        /*003c*/ 	.byte	0x03, 0x1b
        /*003e*/ 	.short	0x00ff


	//----- nvinfo : EIATTR_MERCURY_ISA_VERSION
	.align		4
        /*0040*/ 	.byte	0x03, 0x5f
        /*0042*/ 	.short	0x0101


	//----- nvinfo : EIATTR_VRC_CTA_INIT_COUNT
	.align		4
        /*0044*/ 	.byte	0x02, 0x4a
	.zero		1
	.zero		1


	//----- nvinfo : EIATTR_EXIT_INSTR_OFFSETS
	.align		4
        /*0048*/ 	.byte	0x04, 0x1c
        /*004a*/ 	.short	(.L_21 - .L_20)


	//   ....[0]....
.L_20:
        /*004c*/ 	.word	0x00000070


	//   ....[1]....
        /*0050*/ 	.word	0x000000f0


	//----- nvinfo : EIATTR_CBANK_PARAM_SIZE
	.align		4
.L_21:
        /*0054*/ 	.byte	0x03, 0x19
        /*0056*/ 	.short	0x0014


	//----- nvinfo : EIATTR_PARAM_CBANK
	.align		4
        /*0058*/ 	.byte	0x04, 0x0a
        /*005a*/ 	.short	(.L_23 - .L_22)
	.align		4
.L_22:
        /*005c*/ 	.word	index@(.nv.constant0._Z16copyDataCoalescePfS_i)
        /*0060*/ 	.short	0x0380
        /*0062*/ 	.short	0x0014


	//----- nvinfo : EIATTR_SW_WAR
	.align		4
.L_23:
        /*0064*/ 	.byte	0x04, 0x36
        /*0066*/ 	.short	(.L_25 - .L_24)
.L_24:
        /*0068*/ 	.word	0x00000008
.L_25:


//--------------------- .nv.info._Z19copyDataNonCoalescePfS_i --------------------------
	.section	.nv.info._Z19copyDataNonCoalescePfS_i,"",@"SHT_CUDA_INFO"
	.sectionflags	@""
	.align	4


	//----- nvinfo : EIATTR_CUDA_API_VERSION
	.align		4
        /*0000*/ 	.byte	0x04, 0x37
        /*0002*/ 	.short	(.L_27 - .L_26)
.L_26:
        /*0004*/ 	.word	0x00000082


	//----- nvinfo : EIATTR_KPARAM_INFO
	.align		4
.L_27:
        /*0008*/ 	.byte	0x04, 0x17
        /*000a*/ 	.short	(.L_29 - .L_28)
.L_28:
        /*000c*/ 	.word	0x00000000
        /*0010*/ 	.short	0x0002
        /*0012*/ 	.short	0x0010
        /*0014*/ 	.byte	0x00, 0xf0, 0x11, 0x00


	//----- nvinfo : EIATTR_KPARAM_INFO
	.align		4
.L_29:
        /*0018*/ 	.byte	0x04, 0x17
        /*001a*/ 	.short	(.L_31 - .L_30)
.L_30:
        /*001c*/ 	.word	0x00000000
        /*0020*/ 	.short	0x0001
        /*0022*/ 	.short	0x0008
        /*0024*/ 	.byte	0x00, 0xf5, 0x21, 0x00


	//----- nvinfo : EIATTR_KPARAM_INFO
	.align		4
.L_31:
        /*0028*/ 	.byte	0x04, 0x17
        /*002a*/ 	.short	(.L_33 - .L_32)
.L_32:
        /*002c*/ 	.word	0x00000000
        /*0030*/ 	.short	0x0000
        /*0032*/ 	.short	0x0000
        /*0034*/ 	.byte	0x00, 0xf5, 0x21, 0x00


	//----- nvinfo : EIATTR_SPARSE_MMA_MASK
	.align		4
.L_33:
        /*0038*/ 	.byte	0x03, 0x50
        /*003a*/ 	.short	0x0000


	//----- nvinfo : EIATTR_MAXREG_COUNT
	.align		4
        /*003c*/ 	.byte	0x03, 0x1b
        /*003e*/ 	.short	0x00ff


	//----- nvinfo : EIATTR_MERCURY_ISA_VERSION
	.align		4
        /*0040*/ 	.byte	0x03, 0x5f
        /*0042*/ 	.short	0x0101


	//----- nvinfo : EIATTR_VRC_CTA_INIT_COUNT
	.align		4
        /*0044*/ 	.byte	0x02, 0x4a
	.zero		1
	.zero		1


	//----- nvinfo : EIATTR_EXIT_INSTR_OFFSETS
	.align		4
        /*0048*/ 	.byte	0x04, 0x1c
        /*004a*/ 	.short	(.L_35 - .L_34)


	//   ....[0]....
.L_34:
        /*004c*/ 	.word	0x00000070


	//   ....[1]....
        /*0050*/ 	.word	0x00000250


	//----- nvinfo : EIATTR_CBANK_PARAM_SIZE
	.align		4
.L_35:
        /*0054*/ 	.byte	0x03, 0x19
        /*0056*/ 	.short	0x0014


	//----- nvinfo : EIATTR_PARAM_CBANK
	.align		4
        /*0058*/ 	.byte	0x04, 0x0a
        /*005a*/ 	.short	(.L_37 - .L_36)
	.align		4
.L_36:
        /*005c*/ 	.word	index@(.nv.constant0._Z19copyDataNonCoalescePfS_i)
        /*0060*/ 	.short	0x0380
        /*0062*/ 	.short	0x0014


	//----- nvinfo : EIATTR_SW_WAR
	.align		4
.L_37:
        /*0064*/ 	.byte	0x04, 0x36
        /*0066*/ 	.short	(.L_39 - .L_38)
.L_38:
        /*0068*/ 	.word	0x00000008
.L_39:


//--------------------- .nv.callgraph             --------------------------
	.section	.nv.callgraph,"",@"SHT_CUDA_CALLGRAPH"
	.align	4
	.sectionentsize	8
	.align		4
        /*0000*/ 	.word	0x00000000
	.align		4
        /*0004*/ 	.word	0xffffffff
	.align		4
        /*0008*/ 	.word	0x00000000
	.align		4
        /*000c*/ 	.word	0xfffffffe
	.align		4
        /*0010*/ 	.word	0x00000000
	.align		4
        /*0014*/ 	.word	0xfffffffd
	.align		4
        /*0018*/ 	.word	0x00000000
	.align		4
        /*001c*/ 	.word	0xfffffffc


//--------------------- .text._Z16copyDataCoalescePfS_i --------------------------
	.section	.text._Z16copyDataCoalescePfS_i,"ax",@progbits
	.align	128
        .global         _Z16copyDataCoalescePfS_i
        .type           _Z16copyDataCoalescePfS_i,@function
        .size           _Z16copyDataCoalescePfS_i,(.L_x_2 - _Z16copyDataCoalescePfS_i)
        .other          _Z16copyDataCoalescePfS_i,@"STO_CUDA_ENTRY STV_DEFAULT"
_Z16copyDataCoalescePfS_i:
.text._Z16copyDataCoalescePfS_i:
[----:B------:R-:W-:Y:S01]  /*0000*/  LDC R1, c[0x0][0x37c] ;  /* 0x0000df00ff017b82 */ /* 0x000fe20000000800 */
[----:B------:R-:W0:Y:S01]  /*0010*/  S2R R7, SR_CTAID.X ;  /* 0x0000000000077919 */ /* 0x000e220000002500 */
[----:B------:R-:W0:Y:S01]  /*0020*/  LDCU UR4, c[0x0][0x360] ;  /* 0x00006c00ff0477ac */ /* 0x000e220008000800 */
[----:B------:R-:W0:Y:S01]  /*0030*/  S2R R0, SR_TID.X ;  /* 0x0000000000007919 */ /* 0x000e220000002100 */
[----:B------:R-:W1:Y:S01]  /*0040*/  LDCU UR5, c[0x0][0x390] ;  /* 0x00007200ff0577ac */ /* 0x000e620008000800 */
[----:B0-----:R-:W-:-:S05]  /*0050*/  IMAD R7, R7, UR4, R0 ;  /* 0x0000000407077c24 */ /* 0x001fca000f8e0200 */
[----:B-1----:R-:W-:-:S13]  /*0060*/  ISETP.GE.AND P0, PT, R7, UR5, PT ;  /* 0x0000000507007c0c */ /* 0x002fda000bf06270 */
[----:B------:R-:W-:Y:S05]  /*0070*/  @P0 EXIT ;  /* 0x000000000000094d */ /* 0x000fea0003800000 */
[----:B------:R-:W0:Y:S01]  /*0080*/  LDC.64 R2, c[0x0][0x380] ;  /* 0x0000e000ff027b82 */ /* 0x000e220000000a00 */
[----:B------:R-:W1:Y:S07]  /*0090*/  LDCU.64 UR4, c[0x0][0x358] ;  /* 0x00006b00ff0477ac */ /* 0x000e6e0008000a00 */
[----:B------:R-:W2:Y:S01]  /*00a0*/  LDC.64 R4, c[0x0][0x388] ;  /* 0x0000e200ff047b82 */ /* 0x000ea20000000a00 */
[----:B0-----:R-:W-:-:S06]  /*00b0*/  IMAD.WIDE R2, R7, 0x4, R2 ;  /* 0x0000000407027825 */ /* 0x001fcc00078e0202 */
[----:B-1----:R-:W3:Y:S01]  /*00c0*/  LDG.E R3, desc[UR4][R2.64] ;  /* 0x0000000402037981 */ /* 0x002ee2000c1e1900 */
[----:B--2---:R-:W-:-:S05]  /*00d0*/  IMAD.WIDE R4, R7, 0x4, R4 ;  /* 0x0000000407047825 */ /* 0x004fca00078e0204 */
[----:B---3--:R-:W-:Y:S01]  /*00e0*/  STG.E desc[UR4][R4.64], R3 ;  /* 0x0000000304007986 */ /* 0x008fe2000c101904 */
[----:B------:R-:W-:Y:S05]  /*00f0*/  EXIT ;  /* 0x000000000000794d */ /* 0x000fea0003800000 */
.L_x_0:
[----:B------:R-:W-:-:S00]  /*0100*/  BRA `(.L_x_0) ;  /* 0xfffffffc00fc7947 */ /* 0x000fc0000383ffff */
[----:B------:R-:W-:-:S00]  /*0110*/  NOP ;  /* 0x0000000000007918 */ /* 0x000fc00000000000 */
        /* <DEDUP_REMOVED lines=14> */
.L_x_2:


//--------------------- .text._Z19copyDataNonCoalescePfS_i --------------------------
	.section	.text._Z19copyDataNonCoalescePfS_i,"ax",@progbits
	.align	128
        .global         _Z19copyDataNonCoalescePfS_i
        .type           _Z19copyDataNonCoalescePfS_i,@function
        .size           _Z19copyDataNonCoalescePfS_i,(.L_x_3 - _Z19copyDataNonCoalescePfS_i)
        .other          _Z19copyDataNonCoalescePfS_i,@"STO_CUDA_ENTRY STV_DEFAULT"
_Z19copyDataNonCoalescePfS_i:
.text._Z19copyDataNonCoalescePfS_i:
[----:B------:R-:W-:Y:S01]  /*0000*/  LDC R1, c[0x0][0x37c] ;  /* 0x0000df00ff017b82 */ /* 0x000fe20000000800 */
[----:B------:R-:W0:Y:S07]  /*0010*/  S2R R7, SR_CTAID.X ;  /* 0x0000000000077919 */ /* 0x000e2e0000002500 */
[----:B------:R-:W1:Y:S01]  /*0020*/  LDC R6, c[0x0][0x390] ;  /* 0x0000e400ff067b82 */ /* 0x000e620000000800 */
[----:B------:R-:W0:Y:S01]  /*0030*/  LDCU UR4, c[0x0][0x360] ;  /* 0x00006c00ff0477ac */ /* 0x000e220008000800 */
[----:B------:R-:W0:Y:S02]  /*0040*/  S2R R0, SR_TID.X ;  /* 0x0000000000007919 */ /* 0x000e240000002100 */
[----:B0-----:R-:W-:-:S05]  /*0050*/  IMAD R7, R7, UR4, R0 ;  /* 0x0000000407077c24 */ /* 0x001fca000f8e0200 */
[----:B-1----:R-:W-:-:S13]  /*0060*/  ISETP.GE.AND P0, PT, R7, R6, PT ;  /* 0x000000060700720c */ /* 0x002fda0003f06270 */
[----:B------:R-:W-:Y:S05]  /*0070*/  @P0 EXIT ;  /* 0x000000000000094d */ /* 0x000fea0003800000 */
[----:B------:R-:W-:Y:S01]  /*0080*/  IABS R5, R6 ;  /* 0x0000000600057213 */ /* 0x000fe20000000000 */
[----:B------:R-:W0:Y:S01]  /*0090*/  LDCU.64 UR4, c[0x0][0x358] ;  /* 0x00006b00ff0477ac */ /* 0x000e220008000a00 */
[----:B------:R-:W-:Y:S02]  /*00a0*/  SHF.L.U32 R0, R7, 0x1, RZ ;  /* 0x0000000107007819 */ /* 0x000fe400000006ff */
[----:B------:R-:W1:Y:S02]  /*00b0*/  I2F.RP R4, R5 ;  /* 0x0000000500047306 */ /* 0x000e640000209400 */
[----:B------:R-:W-:-:S06]  /*00c0*/  ISETP.GE.AND P2, PT, R0, RZ, PT ;  /* 0x000000ff0000720c */ /* 0x000fcc0003f46270 */
[----:B-1----:R-:W1:Y:S02]  /*00d0*/  MUFU.RCP R4, R4 ;  /* 0x0000000400047308 */ /* 0x002e640000001000 */
[----:B-1----:R-:W-:-:S06]  /*00e0*/  VIADD R2, R4, 0xffffffe ;  /* 0x0ffffffe04027836 */ /* 0x002fcc0000000000 */
[----:B------:R1:W2:Y:S02]  /*00f0*/  F2I.FTZ.U32.TRUNC.NTZ R3, R2 ;  /* 0x0000000200037305 */ /* 0x0002a4000021f000 */
[----:B-1----:R-:W-:Y:S02]  /*0100*/  IMAD.MOV.U32 R2, RZ, RZ, RZ ;  /* 0x000000ffff027224 */ /* 0x002fe400078e00ff */
[----:B--2---:R-:W-:-:S04]  /*0110*/  IMAD.MOV R8, RZ, RZ, -R3 ;  /* 0x000000ffff087224 */ /* 0x004fc800078e0a03 */
[----:B------:R-:W-:Y:S01]  /*0120*/  IMAD R9, R8, R5, RZ ;  /* 0x0000000508097224 */ /* 0x000fe200078e02ff */
[----:B------:R-:W-:-:S03]  /*0130*/  IABS R8, R0 ;  /* 0x0000000000087213 */ /* 0x000fc60000000000 */
[----:B------:R-:W-:-:S06]  /*0140*/  IMAD.HI.U32 R3, R3, R9, R2 ;  /* 0x0000000903037227 */ /* 0x000fcc00078e0002 */
[----:B------:R-:W-:-:S05]  /*0150*/  IMAD.HI.U32 R3, R3, R8, RZ ;  /* 0x0000000803037227 */ /* 0x000fca00078e00ff */
[----:B------:R-:W-:-:S05]  /*0160*/  IADD3 R3, PT, PT, -R3, RZ, RZ ;  /* 0x000000ff03037210 */ /* 0x000fca0007ffe1ff */
[C---:B------:R-:W-:Y:S02]  /*0170*/  IMAD R4, R5.reuse, R3, R8 ;  /* 0x0000000305047224 */ /* 0x040fe400078e0208 */
[----:B------:R-:W1:Y:S03]  /*0180*/  LDC.64 R2, c[0x0][0x380] ;  /* 0x0000e000ff027b82 */ /* 0x000e660000000a00 */
[----:B------:R-:W-:-:S13]  /*0190*/  ISETP.GT.U32.AND P0, PT, R5, R4, PT ;  /* 0x000000040500720c */ /* 0x000fda0003f04070 */
[----:B------:R-:W-:Y:S01]  /*01a0*/  @!P0 IMAD.IADD R4, R4, 0x1, -R5 ;  /* 0x0000000104048824 */ /* 0x000fe200078e0a05 */
[----:B------:R-:W-:-:S04]  /*01b0*/  ISETP.NE.AND P0, PT, R6, RZ, PT ;  /* 0x000000ff0600720c */ /* 0x000fc80003f05270 */
[----:B------:R-:W-:-:S13]  /*01c0*/  ISETP.GT.U32.AND P1, PT, R5, R4, PT ;  /* 0x000000040500720c */ /* 0x000fda0003f24070 */
[----:B------:R-:W-:-:S04]  /*01d0*/  @!P1 IADD3 R4, PT, PT, R4, -R5, RZ ;  /* 0x8000000504049210 */ /* 0x000fc80007ffe0ff */
[----:B------:R-:W-:Y:S02]  /*01e0*/  @!P2 IADD3 R4, PT, PT, -R4, RZ, RZ ;  /* 0x000000ff0404a210 */ /* 0x000fe40007ffe1ff */
[----:B------:R-:W-:-:S05]  /*01f0*/  @!P0 LOP3.LUT R4, RZ, R6, RZ, 0x33, !PT ;  /* 0x00000006ff048212 */ /* 0x000fca00078e33ff */
[----:B-1----:R-:W-:Y:S02]  /*0200*/  IMAD.WIDE R2, R4, 0x4, R2 ;  /* 0x0000000404027825 */ /* 0x002fe400078e0202 */
[----:B------:R-:W1:Y:S04]  /*0210*/  LDC.64 R4, c[0x0][0x388] ;  /* 0x0000e200ff047b82 */ /* 0x000e680000000a00 */
[----:B0-----:R-:W2:Y:S01]  /*0220*/  LDG.E R3, desc[UR4][R2.64] ;  /* 0x0000000402037981 */ /* 0x001ea2000c1e1900 */
[----:B-1----:R-:W-:-:S05]  /*0230*/  IMAD.WIDE R4, R7, 0x4, R4 ;  /* 0x0000000407047825 */ /* 0x002fca00078e0204 */
[----:B--2---:R-:W-:Y:S01]  /*0240*/  STG.E desc[UR4][R4.64], R3 ;  /* 0x0000000304007986 */ /* 0x004fe2000c101904 */
[----:B------:R-:W-:Y:S05]  /*0250*/  EXIT ;  /* 0x000000000000794d */ /* 0x000fea0003800000 */
.L_x_1:
        /* <DEDUP_REMOVED lines=10> */
.L_x_3:


//--------------------- .nv.shared.reserved.0     --------------------------
	.section	.nv.shared.reserved.0,"aw",@nobits
	.weak		__nv_reservedSMEM_offset_0_alias
	.size		__nv_reservedSMEM_offset_0_alias, 0, 64
	.other		__nv_reservedSMEM_offset_0_alias,@"STO_CUDA_RESERVED_SHARED STV_DEFAULT"
__nv_reservedSMEM_offset_0_alias:
	.zero		0
	.zero		64


//--------------------- .nv.constant0._Z16copyDataCoalescePfS_i --------------------------
	.section	.nv.constant0._Z16copyDataCoalescePfS_i,"a",@progbits
	.sectionflags	@""
	.align	4
.nv.constant0._Z16copyDataCoalescePfS_i:
	.zero		916


//--------------------- .nv.constant0._Z19copyDataNonCoalescePfS_i --------------------------
	.section	.nv.constant0._Z19copyDataNonCoalescePfS_i,"a",@progbits
	.sectionflags	@""
	.align	4
.nv.constant0._Z19copyDataNonCoalescePfS_i:
	.zero		916


//--------------------- SYMBOLS --------------------------

	.type		.nv.reservedSmem.offset0,@object
	.size		.nv.reservedSmem.offset0,0x4
